	.headerflags	@"EF_CUDA_TEXMODE_UNIFIED EF_CUDA_64BIT_ADDRESS EF_CUDA_ACCELERATORS EF_CUDA_SM90 EF_CUDA_VIRTUAL_SM(EF_CUDA_SM90)"
	.elftype	@"ET_EXEC"


//--------------------- .nv.info                  --------------------------
	.section	.nv.info,"",@"SHT_CUDA_INFO"
	.align	4


	//----- nvinfo : EIATTR_REGCOUNT
	.align		4
        /*0000*/ 	.byte	0x04, 0x2f
        /*0002*/ 	.short	(.L_1 - .L_0)
	.align		4
.L_0:
        /*0004*/ 	.word	index@(triton_poi_fused__softmax_mul_sum_12)
        /*0008*/ 	.word	0x0000003c


	//----- nvinfo : EIATTR_MIN_STACK_SIZE
	.align		4
.L_1:
        /*000c*/ 	.byte	0x04, 0x12
        /*000e*/ 	.short	(.L_3 - .L_2)
	.align		4
.L_2:
        /*0010*/ 	.word	index@(triton_poi_fused__softmax_mul_sum_12)
        /*0014*/ 	.word	0x00000000


	//----- nvinfo : EIATTR_FRAME_SIZE
	.align		4
.L_3:
        /*0018*/ 	.byte	0x04, 0x11
        /*001a*/ 	.short	(.L_5 - .L_4)
	.align		4
.L_4:
        /*001c*/ 	.word	index@(triton_poi_fused__softmax_mul_sum_12)
        /*0020*/ 	.word	0x00000000


	//----- nvinfo : EIATTR_MIN_STACK_SIZE
	.align		4
.L_5:
        /*0024*/ 	.byte	0x04, 0x12
        /*0026*/ 	.short	(.L_7 - .L_6)
	.align		4
.L_6:
        /*0028*/ 	.word	index@(triton_poi_fused__softmax_mul_sum_12)
        /*002c*/ 	.word	0x00000000
.L_7:


//--------------------- .nv.info.triton_poi_fused__softmax_mul_sum_12 --------------------------
	.section	.nv.info.triton_poi_fused__softmax_mul_sum_12,"",@"SHT_CUDA_INFO"
	.sectionflags	@""
	.align	4


	//----- nvinfo : EIATTR_CUDA_API_VERSION
	.align		4
        /*0000*/ 	.byte	0x04, 0x37
        /*0002*/ 	.short	(.L_9 - .L_8)
.L_8:
        /*0004*/ 	.word	0x0000007c


	//----- nvinfo : EIATTR_KPARAM_INFO
	.align		4
.L_9:
        /*0008*/ 	.byte	0x04, 0x17
        /*000a*/ 	.short	(.L_11 - .L_10)
.L_10:
        /*000c*/ 	.word	0x00000000
        /*0010*/ 	.short	0x0004
        /*0012*/ 	.short	0x001c
        /*0014*/ 	.byte	0x00, 0xf0, 0x11, 0x00


	//----- nvinfo : EIATTR_KPARAM_INFO
	.align		4
.L_11:
        /*0018*/ 	.byte	0x04, 0x17
        /*001a*/ 	.short	(.L_13 - .L_12)
.L_12:
        /*001c*/ 	.word	0x00000000
        /*0020*/ 	.short	0x0003
        /*0022*/ 	.short	0x0018
        /*0024*/ 	.byte	0x00, 0xf0, 0x11, 0x00


	//----- nvinfo : EIATTR_KPARAM_INFO
	.align		4
.L_13:
        /*0028*/ 	.byte	0x04, 0x17
        /*002a*/ 	.short	(.L_15 - .L_14)
.L_14:
        /*002c*/ 	.word	0x00000000
        /*0030*/ 	.short	0x0002
        /*0032*/ 	.short	0x0010
        /*0034*/ 	.byte	0x00, 0xf4, 0x21, 0x00


	//----- nvinfo : EIATTR_KPARAM_INFO
	.align		4
.L_15:
        /*0038*/ 	.byte	0x04, 0x17
        /*003a*/ 	.short	(.L_17 - .L_16)
.L_16:
        /*003c*/ 	.word	0x00000000
        /*0040*/ 	.short	0x0001
        /*0042*/ 	.short	0x0008
        /*0044*/ 	.byte	0x00, 0xf4, 0x21, 0x00


	//----- nvinfo : EIATTR_KPARAM_INFO
	.align		4
.L_17:
        /*0048*/ 	.byte	0x04, 0x17
        /*004a*/ 	.short	(.L_19 - .L_18)
.L_18:
        /*004c*/ 	.word	0x00000000
        /*0050*/ 	.short	0x0000
        /*0052*/ 	.short	0x0000
        /*0054*/ 	.byte	0x00, 0xf4, 0x21, 0x00


	//----- nvinfo : EIATTR_SPARSE_MMA_MASK
	.align		4
.L_19:
        /*0058*/ 	.byte	0x03, 0x50
        /*005a*/ 	.short	0x0000


	//----- nvinfo : EIATTR_MAXREG_COUNT
	.align		4
        /*005c*/ 	.byte	0x03, 0x1b
        /*005e*/ 	.short	0x00ff


	//----- nvinfo : EIATTR_EXIT_INSTR_OFFSETS
	.align		4
        /*0060*/ 	.byte	0x04, 0x1c
        /*0062*/ 	.short	(.L_21 - .L_20)


	//   ....[0]....
.L_20:
        /*0064*/ 	.word	0x000014c0


	//   ....[1]....
        /*0068*/ 	.word	0x00001520


	//----- nvinfo : EIATTR_REQNTID
	.align		4
.L_21:
        /*006c*/ 	.byte	0x04, 0x10
        /*006e*/ 	.short	(.L_23 - .L_22)
.L_22:
        /*0070*/ 	.word	0x00000100
        /*0074*/ 	.word	0x00000001
        /*0078*/ 	.word	0x00000001


	//----- nvinfo : EIATTR_CBANK_PARAM_SIZE
	.align		4
.L_23:
        /*007c*/ 	.byte	0x03, 0x19
        /*007e*/ 	.short	0x0020


	//----- nvinfo : EIATTR_PARAM_CBANK
	.align		4
        /*0080*/ 	.byte	0x04, 0x0a
        /*0082*/ 	.short	(.L_25 - .L_24)
	.align		4
.L_24:
        /*0084*/ 	.word	index@(.nv.constant0.triton_poi_fused__softmax_mul_sum_12)
        /*0088*/ 	.short	0x0210
        /*008a*/ 	.short	0x0020


	//----- nvinfo : EIATTR_SW_WAR
	.align		4
.L_25:
        /*008c*/ 	.byte	0x04, 0x36
        /*008e*/ 	.short	(.L_27 - .L_26)
.L_26:
        /*0090*/ 	.word	0x00000008
.L_27:


//--------------------- .nv.callgraph             --------------------------
	.section	.nv.callgraph,"",@"SHT_CUDA_CALLGRAPH"
	.align	4
	.sectionentsize	8
	.align		4
        /*0000*/ 	.word	0x00000000
	.align		4
        /*0004*/ 	.word	0xffffffff
	.align		4
        /*0008*/ 	.word	0x00000000
	.align		4
        /*000c*/ 	.word	0xfffffffe
	.align		4
        /*0010*/ 	.word	0x00000000
	.align		4
        /*0014*/ 	.word	0xfffffffd
	.align		4
        /*0018*/ 	.word	0x00000000
	.align		4
        /*001c*/ 	.word	0xfffffffc


//--------------------- .text.triton_poi_fused__softmax_mul_sum_12 --------------------------
	.section	.text.triton_poi_fused__softmax_mul_sum_12,"ax",@progbits
	.sectionflags	@"SHF_BARRIERS=1"
	.align	128
        .global         triton_poi_fused__softmax_mul_sum_12
        .type           triton_poi_fused__softmax_mul_sum_12,@function
        .size           triton_poi_fused__softmax_mul_sum_12,(.L_x_1 - triton_poi_fused__softmax_mul_sum_12)
        .other          triton_poi_fused__softmax_mul_sum_12,@"STO_CUDA_ENTRY STV_DEFAULT"
triton_poi_fused__softmax_mul_sum_12:
.text.triton_poi_fused__softmax_mul_sum_12:
[----:B------:R-:W0:Y:S01]  /*0000*/  LDC R1, c[0x0][0x28] ;  /* 0x00000a00ff017b82 */ /* 0x000e220000000800 */
[----:B------:R-:W1:Y:S07]  /*0010*/  S2R R2, SR_TID.X ;  /* 0x0000000000027919 */ /* 0x000e6e0000002100 */
[----:B------:R-:W2:Y:S01]  /*0020*/  LDC.64 R36, c[0x0][0x210] ;  /* 0x00008400ff247b82 */ /* 0x000ea20000000a00 */
[----:B------:R-:W-:Y:S02]  /*0030*/  CS2R R16, SRZ ;  /* 0x0000000000107805 */ /* 0x000fe4000001ff00 */
[----:B------:R-:W-:Y:S01]  /*0040*/  CS2R R18, SRZ ;  /* 0x0000000000127805 */ /* 0x000fe2000001ff00 */
[----:B------:R-:W3:Y:S01]  /*0050*/  S2R R3, SR_CTAID.Y ;  /* 0x0000000000037919 */ /* 0x000ee20000002600 */
[----:B------:R-:W-:Y:S01]  /*0060*/  ULDC.64 UR6, c[0x0][0x208] ;  /* 0x0000820000067ab9 */ /* 0x000fe20000000a00 */
[----:B------:R-:W-:Y:S01]  /*0070*/  CS2R R20, SRZ ;  /* 0x0000000000147805 */ /* 0x000fe2000001ff00 */
[----:B------:R-:W4:Y:S01]  /*0080*/  S2R R0, SR_CTAID.X ;  /* 0x0000000000007919 */ /* 0x000f220000002500 */
[----:B------:R-:W5:Y:S01]  /*0090*/  LDC.64 R34, c[0x0][0x218] ;  /* 0x00008600ff227b82 */ /* 0x000f620000000a00 */
[----:B-1----:R-:W-:Y:S01]  /*00a0*/  SHF.R.U32.HI R25, RZ, 0x6, R2 ;  /* 0x00000006ff197819 */ /* 0x002fe20000011602 */
[----:B------:R-:W-:-:S02]  /*00b0*/  IMAD.SHL.U32 R31, R2, 0x4, RZ ;  /* 0x00000004021f7824 */ /* 0x000fc400078e00ff */
[----:B---3--:R-:W-:Y:S01]  /*00c0*/  IMAD.SHL.U32 R6, R3, 0x10, RZ ;  /* 0x0000001003067824 */ /* 0x008fe200078e00ff */
[----:B------:R-:W-:Y:S02]  /*00d0*/  SHF.R.S32.HI R3, RZ, 0x1b, R3 ;  /* 0x0000001bff037819 */ /* 0x000fe40000011403 */
[----:B------:R-:W-:Y:S02]  /*00e0*/  SGXT.U32 R25, R25, 0x2 ;  /* 0x000000021919781a */ /* 0x000fe40000000000 */
[----:B------:R-:W-:Y:S02]  /*00f0*/  SGXT R3, R3, 0x1 ;  /* 0x000000010303781a */ /* 0x000fe40000000200 */
[----:B------:R-:W-:Y:S02]  /*0100*/  LOP3.LUT R5, R31, 0xfc, RZ, 0xc0, !PT ;  /* 0x000000fc1f057812 */ /* 0x000fe400078ec0ff */
[----:B------:R-:W-:Y:S02]  /*0110*/  LOP3.LUT R30, R6, R25, RZ, 0xfc, !PT ;  /* 0x00000019061e7212 */ /* 0x000fe400078efcff */
[----:B----4-:R-:W-:-:S02]  /*0120*/  PRMT R4, R5, 0x6540, R0 ;  /* 0x0000654005047816 */ /* 0x010fc40000000000 */
[C---:B------:R-:W-:Y:S02]  /*0130*/  LEA.HI R7, R3.reuse, R30, RZ, 0xc ;  /* 0x0000001e03077211 */ /* 0x040fe400078f60ff */
[----:B------:R-:W-:Y:S02]  /*0140*/  LOP3.LUT R29, R6, 0x4, R25, 0xfe, !PT ;  /* 0x00000004061d7812 */ /* 0x000fe400078efe19 */
[----:B------:R-:W-:Y:S02]  /*0150*/  IADD3 R24, R4, 0x800, RZ ;  /* 0x0000080004187810 */ /* 0x000fe40007ffe0ff */
[----:B------:R-:W-:Y:S02]  /*0160*/  SHF.R.S32.HI R7, RZ, 0xc, R7 ;  /* 0x0000000cff077819 */ /* 0x000fe40000011407 */
[----:B------:R-:W-:Y:S02]  /*0170*/  ISETP.GE.AND P0, PT, R4, 0x200, PT ;  /* 0x000002000400780c */ /* 0x000fe40003f06270 */
[----:B------:R-:W-:Y:S01]  /*0180*/  LEA.HI R5, R3, R29, RZ, 0xc ;  /* 0x0000001d03057211 */ /* 0x000fe200078f60ff */
[----:B------:R-:W-:-:S02]  /*0190*/  IMAD R13, R7, 0x200, R24 ;  /* 0x00000200070d7824 */ /* 0x000fc400078e0218 */
[----:B------:R-:W-:Y:S01]  /*01a0*/  VIADD R41, R4, 0x800000 ;  /* 0x0080000004297836 */ /* 0x000fe20000000000 */
[----:B------:R-:W-:Y:S01]  /*01b0*/  SHF.R.S32.HI R5, RZ, 0xc, R5 ;  /* 0x0000000cff057819 */ /* 0x000fe20000011405 */
[----:B--2---:R-:W-:-:S03]  /*01c0*/  IMAD.WIDE R12, R13, 0x4, R36 ;  /* 0x000000040d0c7825 */ /* 0x004fc600078e0224 */
[----:B------:R-:W-:Y:S01]  /*01d0*/  LEA R27, R30, R41, 0x9 ;  /* 0x000000291e1b7211 */ /* 0x000fe200078e48ff */
[----:B------:R-:W-:Y:S02]  /*01e0*/  IMAD R43, R5, 0x200, R24 ;  /* 0x00000200052b7824 */ /* 0x000fe400078e0218 */
[----:B------:R-:W-:Y:S01]  /*01f0*/  IMAD R45, R29, 0x200, R41 ;  /* 0x000002001d2d7824 */ /* 0x000fe200078e0229 */
[----:B------:R1:W2:Y:S01]  /*0200*/  @!P0 LDG.E.EL.128 R16, desc[UR6][R12.64] ;  /* 0x000000060c108981 */ /* 0x0002a2000c2e1d00 */
[----:B------:R-:W-:Y:S02]  /*0210*/  CS2R R22, SRZ ;  /* 0x0000000000167805 */ /* 0x000fe4000001ff00 */
[----:B------:R-:W-:Y:S02]  /*0220*/  CS2R R8, SRZ ;  /* 0x0000000000087805 */ /* 0x000fe4000001ff00 */
[----:B------:R-:W-:Y:S01]  /*0230*/  CS2R R10, SRZ ;  /* 0x00000000000a7805 */ /* 0x000fe2000001ff00 */
[----:B-----5:R-:W-:Y:S01]  /*0240*/  IMAD.WIDE R26, R27, 0x4, R34 ;  /* 0x000000041b1a7825 */ /* 0x020fe200078e0222 */
[----:B------:R-:W-:-:S03]  /*0250*/  CS2R R14, SRZ ;  /* 0x00000000000e7805 */ /* 0x000fc6000001ff00 */
[----:B------:R-:W-:Y:S01]  /*0260*/  IMAD.WIDE R42, R43, 0x4, R36 ;  /* 0x000000042b2a7825 */ /* 0x000fe200078e0224 */
[----:B------:R3:W2:Y:S01]  /*0270*/  @!P0 LDG.E.EL.128 R20, desc[UR6][R26.64] ;  /* 0x000000061a148981 */ /* 0x0006a2000c2e1d00 */
[----:B-1----:R-:W-:Y:S02]  /*0280*/  CS2R R12, SRZ ;  /* 0x00000000000c7805 */ /* 0x002fe4000001ff00 */
[----:B------:R-:W-:Y:S01]  /*0290*/  IMAD.WIDE R44, R45, 0x4, R34 ;  /* 0x000000042d2c7825 */ /* 0x000fe200078e0222 */
[----:B------:R-:W4:Y:S04]  /*02a0*/  @!P0 LDG.E.EL.128 R8, desc[UR6][R42.64] ;  /* 0x000000062a088981 */ /* 0x000f28000c2e1d00 */
[----:B------:R-:W4:Y:S01]  /*02b0*/  @!P0 LDG.E.EL.128 R12, desc[UR6][R44.64] ;  /* 0x000000062c0c8981 */ /* 0x000f22000c2e1d00 */
[----:B------:R-:W-:-:S02]  /*02c0*/  SHF.R.U32.HI R33, RZ, 0x2, R2 ;  /* 0x00000002ff217819 */ /* 0x000fc40000011602 */
[----:B------:R-:W-:Y:S02]  /*02d0*/  LOP3.LUT R28, R6, 0x8, R25, 0xfe, !PT ;  /* 0x00000008061c7812 */ /* 0x000fe400078efe19 */
[----:B------:R-:W-:Y:S02]  /*02e0*/  SGXT.U32 R33, R33, 0x6 ;  /* 0x000000062121781a */ /* 0x000fe40000000000 */
[----:B------:R-:W-:Y:S02]  /*02f0*/  LOP3.LUT R2, R6, 0xc, R31, 0xf8, !PT ;  /* 0x0000000c06027812 */ /* 0x000fe400078ef81f */
[----:B------:R-:W-:Y:S02]  /*0300*/  PRMT R0, R33, 0x6540, R0 ;  /* 0x0000654021007816 */ /* 0x000fe40000000000 */
[----:B------:R-:W-:Y:S02]  /*0310*/  LEA.HI R33, R3, R28, RZ, 0xc ;  /* 0x0000001c03217211 */ /* 0x000fe400078f60ff */
[----:B------:R-:W-:-:S02]  /*0320*/  LOP3.LUT R6, R6, 0xc, R25, 0xfe, !PT ;  /* 0x0000000c06067812 */ /* 0x000fc400078efe19 */
[----:B------:R-:W-:Y:S02]  /*0330*/  SHF.R.S32.HI R33, RZ, 0xc, R33 ;  /* 0x0000000cff217819 */ /* 0x000fe40000011421 */
[----:B------:R-:W-:Y:S02]  /*0340*/  LEA.HI R31, R3, R6, RZ, 0xc ;  /* 0x00000006031f7211 */ /* 0x000fe400078f60ff */
[----:B------:R-:W-:Y:S02]  /*0350*/  LEA R53, R33, R24, 0x9 ;  /* 0x0000001821357211 */ /* 0x000fe400078e48ff */
[----:B------:R-:W-:-:S03]  /*0360*/  SHF.R.S32.HI R31, RZ, 0xc, R31 ;  /* 0x0000000cff1f7819 */ /* 0x000fc6000001141f */
[----:B------:R-:W-:-:S04]  /*0370*/  IMAD.WIDE R52, R53, 0x4, R36 ;  /* 0x0000000435347825 */ /* 0x000fc800078e0224 */
[----:B------:R-:W-:Y:S01]  /*0380*/  IMAD R47, R31, 0x200, R24 ;  /* 0x000002001f2f7824 */ /* 0x000fe200078e0218 */
[----:B------:R-:W-:-:S03]  /*0390*/  CS2R R24, SRZ ;  /* 0x0000000000187805 */ /* 0x000fc6000001ff00 */
[----:B------:R-:W-:Y:S01]  /*03a0*/  IMAD.WIDE R46, R47, 0x4, R36 ;  /* 0x000000042f2e7825 */ /* 0x000fe200078e0224 */
[----:B---3--:R-:W-:-:S03]  /*03b0*/  CS2R R26, SRZ ;  /* 0x00000000001a7805 */ /* 0x008fc6000001ff00 */
[----:B--2---:R-:W-:Y:S01]  /*03c0*/  FMUL R39, R20, R16 ;  /* 0x0000001014277220 */ /* 0x004fe20000400000 */
[----:B------:R-:W-:Y:S01]  /*03d0*/  FMUL R32, R21, R17 ;  /* 0x0000001115207220 */ /* 0x000fe20000400000 */
[----:B------:R-:W-:Y:S01]  /*03e0*/  FMUL R51, R22, R18 ;  /* 0x0000001216337220 */ /* 0x000fe20000400000 */
[----:B------:R-:W-:Y:S01]  /*03f0*/  FMUL R50, R23, R19 ;  /* 0x0000001317327220 */ /* 0x000fe20000400000 */
[----:B------:R-:W-:Y:S02]  /*0400*/  CS2R R16, SRZ ;  /* 0x0000000000107805 */ /* 0x000fe4000001ff00 */
[----:B------:R-:W-:Y:S01]  /*0410*/  CS2R R18, SRZ ;  /* 0x0000000000127805 */ /* 0x000fe2000001ff00 */
[----:B----4-:R-:W-:Y:S01]  /*0420*/  FMUL R48, R13, R9 ;  /* 0x000000090d307220 */ /* 0x010fe20000400000 */
[----:B------:R-:W-:Y:S01]  /*0430*/  IMAD R13, R28, 0x200, R41 ;  /* 0x000002001c0d7824 */ /* 0x000fe200078e0229 */
[----:B------:R-:W-:Y:S01]  /*0440*/  LEA R41, R6, R41, 0x9 ;  /* 0x0000002906297211 */ /* 0x000fe200078e48ff */
[----:B------:R-:W-:Y:S01]  /*0450*/  FMUL R45, R12, R8 ;  /* 0x000000080c2d7220 */ /* 0x000fe20000400000 */
[----:B------:R-:W-:Y:S01]  /*0460*/  FMUL R49, R14, R10 ;  /* 0x0000000a0e317220 */ /* 0x000fe20000400000 */
[----:B------:R-:W-:Y:S01]  /*0470*/  FMUL R42, R15, R11 ;  /* 0x0000000b0f2a7220 */ /* 0x000fe20000400000 */
[----:B------:R-:W-:-:S02]  /*0480*/  CS2R R20, SRZ ;  /* 0x0000000000147805 */ /* 0x000fc4000001ff00 */
[----:B------:R-:W-:Y:S01]  /*0490*/  CS2R R22, SRZ ;  /* 0x0000000000167805 */ /* 0x000fe2000001ff00 */
[----:B------:R1:W2:Y:S01]  /*04a0*/  @!P0 LDG.E.EL.128 R16, desc[UR6][R52.64] ;  /* 0x0000000634108981 */ /* 0x0002a2000c2e1d00 */
[----:B------:R-:W-:Y:S02]  /*04b0*/  CS2R R8, SRZ ;  /* 0x0000000000087805 */ /* 0x000fe4000001ff00 */
[----:B------:R-:W-:Y:S01]  /*04c0*/  CS2R R10, SRZ ;  /* 0x00000000000a7805 */ /* 0x000fe2000001ff00 */
[--C-:B------:R-:W-:Y:S01]  /*04d0*/  IMAD.WIDE R12, R13, 0x4, R34.reuse ;  /* 0x000000040d0c7825 */ /* 0x100fe200078e0222 */
[----:B------:R-:W3:Y:S04]  /*04e0*/  @!P0 LDG.E.EL.128 R20, desc[UR6][R46.64] ;  /* 0x000000062e148981 */ /* 0x000ee8000c2e1d00 */
[----:B------:R4:W2:Y:S01]  /*04f0*/  @!P0 LDG.E.EL.128 R24, desc[UR6][R12.64] ;  /* 0x000000060c188981 */ /* 0x0008a2000c2e1d00 */
[----:B-1----:R-:W-:-:S05]  /*0500*/  IMAD.WIDE R52, R41, 0x4, R34 ;  /* 0x0000000429347825 */ /* 0x002fca00078e0222 */
[----:B------:R-:W3:Y:S01]  /*0510*/  @!P0 LDG.E.EL.128 R8, desc[UR6][R52.64] ;  /* 0x0000000634088981 */ /* 0x000ee2000c2e1d00 */
[----:B------:R-:W-:Y:S02]  /*0520*/  CS2R R14, SRZ ;  /* 0x00000000000e7805 */ /* 0x000fe4000001ff00 */
[----:B----4-:R-:W-:Y:S01]  /*0530*/  CS2R R12, SRZ ;  /* 0x00000000000c7805 */ /* 0x010fe2000001ff00 */
[----:B--2---:R-:W-:Y:S01]  /*0540*/  FMUL R43, R24, R16 ;  /* 0x00000010182b7220 */ /* 0x004fe20000400000 */
[----:B------:R-:W-:Y:S01]  /*0550*/  FMUL R40, R25, R17 ;  /* 0x0000001119287220 */ /* 0x000fe20000400000 */
[----:B------:R-:W-:Y:S01]  /*0560*/  FMUL R47, R26, R18 ;  /* 0x000000121a2f7220 */ /* 0x000fe20000400000 */
[----:B---3--:R-:W-:Y:S01]  /*0570*/  FMUL R41, R8, R20 ;  /* 0x0000001408297220 */ /* 0x008fe20000400000 */
[----:B------:R-:W-:Y:S01]  /*0580*/  FMUL R20, R9, R21 ;  /* 0x0000001509147220 */ /* 0x000fe20000400000 */
[----:B------:R-:W-:Y:S01]  /*0590*/  FMUL R44, R11, R23 ;  /* 0x000000170b2c7220 */ /* 0x000fe20000400000 */
[----:B------:R-:W-:-:S02]  /*05a0*/  IMAD R9, R7, 0x200, R4 ;  /* 0x0000020007097824 */ /* 0x000fc400078e0204 */
[----:B------:R-:W-:Y:S02]  /*05b0*/  IMAD R23, R30, 0x200, R4 ;  /* 0x000002001e177824 */ /* 0x000fe400078e0204 */
[----:B------:R-:W-:Y:S01]  /*05c0*/  FMUL R46, R27, R19 ;  /* 0x000000131b2e7220 */ /* 0x000fe20000400000 */
[----:B------:R-:W-:Y:S01]  /*05d0*/  FMUL R38, R10, R22 ;  /* 0x000000160a267220 */ /* 0x000fe20000400000 */
[----:B------:R-:W-:Y:S02]  /*05e0*/  CS2R R16, SRZ ;  /* 0x0000000000107805 */ /* 0x000fe4000001ff00 */
[----:B------:R-:W-:Y:S01]  /*05f0*/  CS2R R18, SRZ ;  /* 0x0000000000127805 */ /* 0x000fe2000001ff00 */
[----:B------:R-:W-:-:S04]  /*0600*/  IMAD.WIDE R8, R9, 0x4, R36 ;  /* 0x0000000409087825 */ /* 0x000fc800078e0224 */
[----:B------:R-:W-:Y:S01]  /*0610*/  IMAD.WIDE R22, R23, 0x4, R34 ;  /* 0x0000000417167825 */ /* 0x000fe200078e0222 */
[----:B------:R1:W2:Y:S04]  /*0620*/  @!P0 LDG.E.EL.128 R12, desc[UR6][R8.64] ;  /* 0x00000006080c8981 */ /* 0x0002a8000c2e1d00 */
[----:B------:R3:W2:Y:S01]  /*0630*/  @!P0 LDG.E.EL.128 R16, desc[UR6][R22.64] ;  /* 0x0000000616108981 */ /* 0x0006a2000c2e1d00 */
[----:B------:R-:W-:Y:S02]  /*0640*/  CS2R R10, SRZ ;  /* 0x00000000000a7805 */ /* 0x000fe4000001ff00 */
[----:B-1----:R-:W-:Y:S01]  /*0650*/  CS2R R8, SRZ ;  /* 0x0000000000087805 */ /* 0x002fe2000001ff00 */
[----:B---3--:R-:W-:-:S04]  /*0660*/  IMAD R23, R29, 0x200, R4 ;  /* 0x000002001d177824 */ /* 0x008fc800078e0204 */
[----:B------:R-:W-:-:S04]  /*0670*/  IMAD.WIDE R22, R23, 0x4, R34 ;  /* 0x0000000417167825 */ /* 0x000fc800078e0222 */
[----:B--2---:R-:W-:Y:S01]  /*0680*/  FFMA R32, R17, R13, R32 ;  /* 0x0000000d11207223 */ /* 0x004fe20000000020 */
[----:B------:R-:W-:Y:S01]  /*0690*/  LEA R13, R5, R4, 0x9 ;  /* 0x00000004050d7211 */ /* 0x000fe200078e48ff */
[----:B------:R-:W-:Y:S01]  /*06a0*/  FFMA R39, R16, R12, R39 ;  /* 0x0000000c10277223 */ /* 0x000fe20000000027 */
[----:B------:R-:W-:Y:S01]  /*06b0*/  FFMA R27, R18, R14, R51 ;  /* 0x0000000e121b7223 */ /* 0x000fe20000000033 */
[----:B------:R-:W-:Y:S01]  /*06c0*/  FFMA R26, R19, R15, R50 ;  /* 0x0000000f131a7223 */ /* 0x000fe20000000032 */
[----:B------:R-:W-:Y:S02]  /*06d0*/  CS2R R16, SRZ ;  /* 0x0000000000107805 */ /* 0x000fe4000001ff00 */
[----:B------:R-:W-:Y:S01]  /*06e0*/  CS2R R18, SRZ ;  /* 0x0000000000127805 */ /* 0x000fe2000001ff00 */
[----:B------:R-:W-:-:S05]  /*06f0*/  IMAD.WIDE R12, R13, 0x4, R36 ;  /* 0x000000040d0c7825 */ /* 0x000fca00078e0224 */
[----:B------:R1:W2:Y:S04]  /*0700*/  @!P0 LDG.E.EL.128 R8, desc[UR6][R12.64] ;  /* 0x000000060c088981 */ /* 0x0002a8000c2e1d00 */
[----:B------:R-:W2:Y:S01]  /*0710*/  @!P0 LDG.E.EL.128 R16, desc[UR6][R22.64] ;  /* 0x0000000616108981 */ /* 0x000ea2000c2e1d00 */
[----:B------:R-:W-:Y:S02]  /*0720*/  CS2R R14, SRZ ;  /* 0x00000000000e7805 */ /* 0x000fe4000001ff00 */
[----:B-1----:R-:W-:Y:S01]  /*0730*/  CS2R R12, SRZ ;  /* 0x00000000000c7805 */ /* 0x002fe2000001ff00 */
[----:B--2---:R-:W-:Y:S01]  /*0740*/  FFMA R25, R16, R8, R45 ;  /* 0x0000000810197223 */ /* 0x004fe2000000002d */
[----:B------:R-:W-:Y:S01]  /*0750*/  FFMA R45, R18, R10, R49 ;  /* 0x0000000a122d7223 */ /* 0x000fe20000000031 */
[----:B------:R-:W-:Y:S01]  /*0760*/  FFMA R24, R17, R9, R48 ;  /* 0x0000000911187223 */ /* 0x000fe20000000030 */
[----:B------:R-:W-:Y:S01]  /*0770*/  LEA R49, R28, R4, 0x9 ;  /* 0x000000041c317211 */ /* 0x000fe200078e48ff */
[----:B------:R-:W-:-:S02]  /*0780*/  IMAD R17, R33, 0x200, R4 ;  /* 0x0000020021117824 */ /* 0x000fc400078e0204 */
[----:B------:R-:W-:Y:S01]  /*0790*/  FFMA R42, R19, R11, R42 ;  /* 0x0000000b132a7223 */ /* 0x000fe2000000002a */
[----:B------:R-:W-:Y:S02]  /*07a0*/  CS2R R8, SRZ ;  /* 0x0000000000087805 */ /* 0x000fe4000001ff00 */
[----:B------:R-:W-:Y:S01]  /*07b0*/  CS2R R10, SRZ ;  /* 0x00000000000a7805 */ /* 0x000fe2000001ff00 */
[----:B------:R-:W-:-:S04]  /*07c0*/  IMAD.WIDE R16, R17, 0x4, R36 ;  /* 0x0000000411107825 */ /* 0x000fc800078e0224 */
[----:B------:R-:W-:Y:S01]  /*07d0*/  IMAD.WIDE R48, R49, 0x4, R34 ;  /* 0x0000000431307825 */ /* 0x000fe200078e0222 */
[----:B------:R1:W2:Y:S04]  /*07e0*/  @!P0 LDG.E.EL.128 R12, desc[UR6][R16.64] ;  /* 0x00000006100c8981 */ /* 0x0002a8000c2e1d00 */
[----:B------:R-:W2:Y:S01]  /*07f0*/  @!P0 LDG.E.EL.128 R8, desc[UR6][R48.64] ;  /* 0x0000000630088981 */ /* 0x000ea2000c2e1d00 */
[----:B------:R-:W-:Y:S02]  /*0800*/  CS2R R18, SRZ ;  /* 0x0000000000127805 */ /* 0x000fe4000001ff00 */
[----:B-1----:R-:W-:Y:S01]  /*0810*/  CS2R R16, SRZ ;  /* 0x0000000000107805 */ /* 0x002fe2000001ff00 */
[----:B--2---:R-:W-:Y:S01]  /*0820*/  FFMA R40, R9, R13, R40 ;  /* 0x0000000d09287223 */ /* 0x004fe20000000028 */
[----:B------:R-:W-:Y:S01]  /*0830*/  FFMA R22, R11, R15, R46 ;  /* 0x0000000f0b167223 */ /* 0x000fe2000000002e */
[----:B------:R-:W-:-:S02]  /*0840*/  IMAD R13, R31, 0x200, R4 ;  /* 0x000002001f0d7824 */ /* 0x000fc400078e0204 */
[----:B------:R-:W-:Y:S01]  /*0850*/  FFMA R23, R8, R12, R43 ;  /* 0x0000000c08177223 */ /* 0x000fe2000000002b */
[----:B------:R-:W-:Y:S02]  /*0860*/  IMAD R15, R6, 0x200, R4 ;  /* 0x00000200060f7824 */ /* 0x000fe400078e0204 */
[----:B------:R-:W-:Y:S01]  /*0870*/  FFMA R43, R10, R14, R47 ;  /* 0x0000000e0a2b7223 */ /* 0x000fe2000000002f */
[----:B------:R-:W-:Y:S02]  /*0880*/  CS2R R8, SRZ ;  /* 0x0000000000087805 */ /* 0x000fe4000001ff00 */
[----:B------:R-:W-:Y:S01]  /*0890*/  CS2R R10, SRZ ;  /* 0x00000000000a7805 */ /* 0x000fe2000001ff00 */
[----:B------:R-:W-:-:S04]  /*08a0*/  IMAD.WIDE R12, R13, 0x4, R36 ;  /* 0x000000040d0c7825 */ /* 0x000fc800078e0224 */
[----:B------:R-:W-:Y:S01]  /*08b0*/  IMAD.WIDE R14, R15, 0x4, R34 ;  /* 0x000000040f0e7825 */ /* 0x000fe200078e0222 */
[----:B------:R1:W2:Y:S04]  /*08c0*/  @!P0 LDG.E.EL.128 R16, desc[UR6][R12.64] ;  /* 0x000000060c108981 */ /* 0x0002a8000c2e1d00 */
[----:B------:R3:W2:Y:S01]  /*08d0*/  @!P0 LDG.E.EL.128 R8, desc[UR6][R14.64] ;  /* 0x000000060e088981 */ /* 0x0006a2000c2e1d00 */
[----:B-1----:R-:W-:Y:S02]  /*08e0*/  CS2R R12, SRZ ;  /* 0x00000000000c7805 */ /* 0x002fe4000001ff00 */
[----:B---3--:R-:W-:Y:S01]  /*08f0*/  CS2R R14, SRZ ;  /* 0x00000000000e7805 */ /* 0x008fe2000001ff00 */
[----:B--2---:R-:W-:Y:S01]  /*0900*/  FFMA R20, R9, R17, R20 ;  /* 0x0000001109147223 */ /* 0x004fe20000000014 */
[----:B------:R-:W-:Y:S01]  /*0910*/  FFMA R21, R8, R16, R41 ;  /* 0x0000001008157223 */ /* 0x000fe20000000029 */
[----:B------:R-:W-:Y:S01]  /*0920*/  VIADD R17, R4, 0x1000000 ;  /* 0x0100000004117836 */ /* 0x000fe20000000000 */
[----:B------:R-:W-:Y:S01]  /*0930*/  IADD3 R16, R4, 0x1000, RZ ;  /* 0x0000100004107810 */ /* 0x000fe20007ffe0ff */
[----:B------:R-:W-:Y:S01]  /*0940*/  FFMA R41, R10, R18, R38 ;  /* 0x000000120a297223 */ /* 0x000fe20000000026 */
[----:B------:R-:W-:-:S02]  /*0950*/  FFMA R38, R11, R19, R44 ;  /* 0x000000130b267223 */ /* 0x000fc4000000002c */
[----:B------:R-:W-:Y:S01]  /*0960*/  LEA R19, R30, R17, 0x9 ;  /* 0x000000111e137211 */ /* 0x000fe200078e48ff */
[----:B------:R-:W-:Y:S01]  /*0970*/  IMAD R47, R7, 0x200, R16 ;  /* 0x00000200072f7824 */ /* 0x000fe200078e0210 */
[----:B------:R-:W-:Y:S02]  /*0980*/  CS2R R8, SRZ ;  /* 0x0000000000087805 */ /* 0x000fe4000001ff00 */
[----:B------:R-:W-:Y:S01]  /*0990*/  CS2R R10, SRZ ;  /* 0x00000000000a7805 */ /* 0x000fe2000001ff00 */
[----:B------:R-:W-:-:S04]  /*09a0*/  IMAD.WIDE R46, R47, 0x4, R36 ;  /* 0x000000042f2e7825 */ /* 0x000fc800078e0224 */
[----:B------:R-:W-:Y:S01]  /*09b0*/  IMAD.WIDE R18, R19, 0x4, R34 ;  /* 0x0000000413127825 */ /* 0x000fe200078e0222 */
[----:B------:R1:W2:Y:S04]  /*09c0*/  @!P0 LDG.E.EL.128 R8, desc[UR6][R46.64] ;  /* 0x000000062e088981 */ /* 0x0002a8000c2e1d00 */
[----:B------:R3:W2:Y:S01]  /*09d0*/  @!P0 LDG.E.EL.128 R12, desc[UR6][R18.64] ;  /* 0x00000006120c8981 */ /* 0x0006a2000c2e1d00 */
[----:B-1----:R-:W-:Y:S02]  /*09e0*/  IMAD R47, R5, 0x200, R16 ;  /* 0x00000200052f7824 */ /* 0x002fe400078e0210 */
[----:B---3--:R-:W-:Y:S02]  /*09f0*/  IMAD R19, R29, 0x200, R17 ;  /* 0x000002001d137824 */ /* 0x008fe400078e0211 */
[----:B------:R-:W-:-:S04]  /*0a00*/  IMAD.WIDE R46, R47, 0x4, R36 ;  /* 0x000000042f2e7825 */ /* 0x000fc800078e0224 */
[----:B------:R-:W-:-:S04]  /*0a10*/  IMAD.WIDE R18, R19, 0x4, R34 ;  /* 0x0000000413127825 */ /* 0x000fc800078e0222 */
[----:B--2---:R-:W-:Y:S01]  /*0a20*/  FFMA R39, R12, R8, R39 ;  /* 0x000000080c277223 */ /* 0x004fe20000000027 */
[----:B------:R-:W-:Y:S01]  /*0a30*/  FFMA R32, R13, R9, R32 ;  /* 0x000000090d207223 */ /* 0x000fe20000000020 */
[----:B------:R-:W-:Y:S01]  /*0a40*/  FFMA R27, R14, R10, R27 ;  /* 0x0000000a0e1b7223 */ /* 0x000fe2000000001b */
[----:B------:R-:W-:Y:S01]  /*0a50*/  FFMA R26, R15, R11, R26 ;  /* 0x0000000b0f1a7223 */ /* 0x000fe2000000001a */
[----:B------:R-:W-:Y:S02]  /*0a60*/  CS2R R8, SRZ ;  /* 0x0000000000087805 */ /* 0x000fe4000001ff00 */
[----:B------:R-:W-:Y:S02]  /*0a70*/  CS2R R10, SRZ ;  /* 0x00000000000a7805 */ /* 0x000fe4000001ff00 */
[----:B------:R-:W-:Y:S02]  /*0a80*/  CS2R R12, SRZ ;  /* 0x00000000000c7805 */ /* 0x000fe4000001ff00 */
[----:B------:R-:W-:-:S02]  /*0a90*/  CS2R R14, SRZ ;  /* 0x00000000000e7805 */ /* 0x000fc4000001ff00 */
[----:B------:R1:W2:Y:S04]  /*0aa0*/  @!P0 LDG.E.EL.128 R8, desc[UR6][R46.64] ;  /* 0x000000062e088981 */ /* 0x0002a8000c2e1d00 */
[----:B------:R3:W2:Y:S01]  /*0ab0*/  @!P0 LDG.E.EL.128 R12, desc[UR6][R18.64] ;  /* 0x00000006120c8981 */ /* 0x0006a2000c2e1d00 */
[-C--:B------:R-:W-:Y:S02]  /*0ac0*/  LEA R51, R33, R16.reuse, 0x9 ;  /* 0x0000001021337211 */ /* 0x080fe400078e48ff */
[----:B------:R-:W-:Y:S02]  /*0ad0*/  LEA R57, R28, R17, 0x9 ;  /* 0x000000111c397211 */ /* 0x000fe400078e48ff */
[----:B------:R-:W-:Y:S01]  /*0ae0*/  LEA R55, R31, R16, 0x9 ;  /* 0x000000101f377211 */ /* 0x000fe200078e48ff */
[----:B-1----:R-:W-:Y:S01]  /*0af0*/  IMAD R47, R6, 0x200, R17 ;  /* 0x00000200062f7824 */ /* 0x002fe200078e0211 */
[----:B------:R-:W-:Y:S01]  /*0b00*/  CS2R R16, SRZ ;  /* 0x0000000000107805 */ /* 0x000fe2000001ff00 */
[----:B------:R-:W-:Y:S01]  /*0b10*/  IMAD.WIDE R50, R51, 0x4, R36 ;  /* 0x0000000433327825 */ /* 0x000fe200078e0224 */
[----:B---3--:R-:W-:-:S03]  /*0b20*/  CS2R R18, SRZ ;  /* 0x0000000000127805 */ /* 0x008fc6000001ff00 */
[----:B------:R-:W-:-:S05]  /*0b30*/  IMAD.WIDE R56, R57, 0x4, R34 ;  /* 0x0000000439387825 */ /* 0x000fca00078e0222 */
[----:B------:R-:W3:Y:S01]  /*0b40*/  @!P0 LDG.E.EL.128 R16, desc[UR6][R56.64] ;  /* 0x0000000638108981 */ /* 0x000ee2000c2e1d00 */
[----:B--2---:R-:W-:Y:S01]  /*0b50*/  FFMA R25, R12, R8, R25 ;  /* 0x000000080c197223 */ /* 0x004fe20000000019 */
[----:B------:R-:W-:Y:S01]  /*0b60*/  FFMA R24, R13, R9, R24 ;  /* 0x000000090d187223 */ /* 0x000fe20000000018 */
[----:B------:R-:W-:Y:S01]  /*0b70*/  FFMA R13, R14, R10, R45 ;  /* 0x0000000a0e0d7223 */ /* 0x000fe2000000002d */
[----:B------:R-:W-:Y:S01]  /*0b80*/  FFMA R12, R15, R11, R42 ;  /* 0x0000000b0f0c7223 */ /* 0x000fe2000000002a */
[----:B------:R-:W-:Y:S02]  /*0b90*/  CS2R R8, SRZ ;  /* 0x0000000000087805 */ /* 0x000fe4000001ff00 */
[----:B------:R-:W-:-:S06]  /*0ba0*/  CS2R R10, SRZ ;  /* 0x00000000000a7805 */ /* 0x000fcc000001ff00 */
[----:B------:R1:W3:Y:S01]  /*0bb0*/  @!P0 LDG.E.EL.128 R8, desc[UR6][R50.64] ;  /* 0x0000000632088981 */ /* 0x0002e2000c2e1d00 */
[C---:B------:R-:W-:Y:S02]  /*0bc0*/  VIADD R15, R4.reuse, 0x1800000 ;  /* 0x01800000040f7836 */ /* 0x040fe40000000000 */
[----:B------:R-:W-:Y:S02]  /*0bd0*/  VIADD R4, R4, 0x1800 ;  /* 0x0000180004047836 */ /* 0x000fe40000000000 */
[--C-:B------:R-:W-:Y:S01]  /*0be0*/  IMAD R45, R29, 0x200, R15.reuse ;  /* 0x000002001d2d7824 */ /* 0x100fe200078e020f */
[-C--:B------:R-:W-:Y:S01]  /*0bf0*/  LEA R49, R30, R15.reuse, 0x9 ;  /* 0x0000000f1e317211 */ /* 0x080fe200078e48ff */
[--C-:B------:R-:W-:Y:S01]  /*0c00*/  IMAD R14, R33, 0x200, R4.reuse ;  /* 0x00000200210e7824 */ /* 0x100fe200078e0204 */
[----:B------:R-:W-:Y:S01]  /*0c10*/  LEA R29, R28, R15, 0x9 ;  /* 0x0000000f1c1d7211 */ /* 0x000fe200078e48ff */
[----:B------:R-:W-:Y:S01]  /*0c20*/  IMAD R15, R6, 0x200, R15 ;  /* 0x00000200060f7824 */ /* 0x000fe200078e020f */
[-C--:B-1----:R-:W-:Y:S01]  /*0c30*/  LEA R51, R5, R4.reuse, 0x9 ;  /* 0x0000000405337211 */ /* 0x082fe200078e48ff */
[----:B------:R-:W-:Y:S01]  /*0c40*/  IMAD R53, R7, 0x200, R4 ;  /* 0x0000020007357824 */ /* 0x000fe200078e0204 */
[----:B------:R-:W-:-:S02]  /*0c50*/  LEA R31, R31, R4, 0x9 ;  /* 0x000000041f1f7211 */ /* 0x000fc400078e48ff */
[----:B------:R-:W-:Y:S02]  /*0c60*/  CS2R R4, SRZ ;  /* 0x0000000000047805 */ /* 0x000fe4000001ff00 */
[----:B------:R-:W-:Y:S01]  /*0c70*/  CS2R R6, SRZ ;  /* 0x0000000000067805 */ /* 0x000fe2000001ff00 */
[----:B---3--:R-:W-:Y:S01]  /*0c80*/  FFMA R33, R16, R8, R23 ;  /* 0x0000000810217223 */ /* 0x008fe20000000017 */
[----:B------:R-:W-:Y:S01]  /*0c90*/  FFMA R40, R17, R9, R40 ;  /* 0x0000000911287223 */ /* 0x000fe20000000028 */
[----:B------:R-:W-:Y:S01]  /*0ca0*/  FFMA R43, R18, R10, R43 ;  /* 0x0000000a122b7223 */ /* 0x000fe2000000002b */
[----:B------:R-:W-:Y:S01]  /*0cb0*/  FFMA R42, R19, R11, R22 ;  /* 0x0000000b132a7223 */ /* 0x000fe20000000016 */
[----:B------:R-:W-:Y:S02]  /*0cc0*/  CS2R R8, SRZ ;  /* 0x0000000000087805 */ /* 0x000fe4000001ff00 */
[----:B------:R-:W-:Y:S01]  /*0cd0*/  CS2R R10, SRZ ;  /* 0x00000000000a7805 */ /* 0x000fe2000001ff00 */
[----:B------:R-:W-:-:S04]  /*0ce0*/  IMAD.WIDE R16, R55, 0x4, R36 ;  /* 0x0000000437107825 */ /* 0x000fc800078e0224 */
[--C-:B------:R-:W-:Y:S01]  /*0cf0*/  IMAD.WIDE R18, R47, 0x4, R34.reuse ;  /* 0x000000042f127825 */ /* 0x100fe200078e0222 */
[----:B------:R1:W2:Y:S04]  /*0d00*/  @!P0 LDG.E.EL.128 R4, desc[UR6][R16.64] ;  /* 0x0000000610048981 */ /* 0x0002a8000c2e1d00 */
[----:B------:R3:W2:Y:S01]  /*0d10*/  @!P0 LDG.E.EL.128 R8, desc[UR6][R18.64] ;  /* 0x0000000612088981 */ /* 0x0006a2000c2e1d00 */
[----:B------:R-:W-:Y:S01]  /*0d20*/  CS2R R22, SRZ ;  /* 0x0000000000167805 */ /* 0x000fe2000001ff00 */
[----:B------:R-:W-:Y:S01]  /*0d30*/  IMAD.WIDE R48, R49, 0x4, R34 ;  /* 0x0000000431307825 */ /* 0x000fe200078e0222 */
[----:B-1----:R-:W-:Y:S02]  /*0d40*/  CS2R R16, SRZ ;  /* 0x0000000000107805 */ /* 0x002fe4000001ff00 */
[----:B---3--:R-:W-:-:S06]  /*0d50*/  CS2R R18, SRZ ;  /* 0x0000000000127805 */ /* 0x008fcc000001ff00 */
[----:B------:R-:W3:Y:S01]  /*0d60*/  @!P0 LDG.E.EL.128 R16, desc[UR6][R48.64] ;  /* 0x0000000630108981 */ /* 0x000ee2000c2e1d00 */
[----:B--2---:R-:W-:Y:S01]  /*0d70*/  FFMA R47, R8, R4, R21 ;  /* 0x00000004082f7223 */ /* 0x004fe20000000015 */
[----:B------:R-:W-:Y:S01]  /*0d80*/  FFMA R44, R9, R5, R20 ;  /* 0x00000005092c7223 */ /* 0x000fe20000000014 */
[----:B------:R-:W-:Y:S01]  /*0d90*/  CS2R R20, SRZ ;  /* 0x0000000000147805 */ /* 0x000fe2000001ff00 */
[----:B------:R-:W-:-:S05]  /*0da0*/  IMAD.WIDE R4, R53, 0x4, R36 ;  /* 0x0000000435047825 */ /* 0x000fca00078e0224 */
[----:B------:R1:W3:Y:S01]  /*0db0*/  @!P0 LDG.E.EL.128 R20, desc[UR6][R4.64] ;  /* 0x0000000604148981 */ /* 0x0002e2000c2e1d00 */
[----:B------:R-:W-:Y:S01]  /*0dc0*/  FFMA R41, R10, R6, R41 ;  /* 0x000000060a297223 */ /* 0x000fe20000000029 */
[----:B------:R-:W-:Y:S01]  /*0dd0*/  FFMA R38, R11, R7, R38 ;  /* 0x000000070b267223 */ /* 0x000fe20000000026 */
[----:B------:R-:W-:Y:S02]  /*0de0*/  CS2R R8, SRZ ;  /* 0x0000000000087805 */ /* 0x000fe4000001ff00 */
[----:B------:R-:W-:Y:S02]  /*0df0*/  CS2R R10, SRZ ;  /* 0x00000000000a7805 */ /* 0x000fe4000001ff00 */
[----:B------:R-:W-:Y:S01]  /*0e00*/  CS2R R6, SRZ ;  /* 0x0000000000067805 */ /* 0x000fe2000001ff00 */
[----:B------:R-:W-:Y:S01]  /*0e10*/  IMAD.WIDE R50, R51, 0x4, R36 ;  /* 0x0000000433327825 */ /* 0x000fe200078e0224 */
[----:B-1----:R-:W-:-:S04]  /*0e20*/  CS2R R4, SRZ ;  /* 0x0000000000047805 */ /* 0x002fc8000001ff00 */
[----:B------:R-:W2:Y:S01]  /*0e30*/  @!P0 LDG.E.EL.128 R8, desc[UR6][R50.64] ;  /* 0x0000000632088981 */ /* 0x000ea2000c2e1d00 */
[----:B---3--:R-:W-:Y:S01]  /*0e40*/  FFMA R39, R16, R20, R39 ;  /* 0x0000001410277223 */ /* 0x008fe20000000027 */
[----:B------:R-:W-:Y:S01]  /*0e50*/  FFMA R32, R17, R21, R32 ;  /* 0x0000001511207223 */ /* 0x000fe20000000020 */
[----:B------:R-:W-:-:S05]  /*0e60*/  IMAD.WIDE R16, R45, 0x4, R34 ;  /* 0x000000042d107825 */ /* 0x000fca00078e0222 */
[----:B------:R1:W2:Y:S01]  /*0e70*/  @!P0 LDG.E.EL.128 R4, desc[UR6][R16.64] ;  /* 0x0000000610048981 */ /* 0x0002a2000c2e1d00 */
[----:B------:R-:W-:-:S04]  /*0e80*/  IMAD.WIDE R48, R14, 0x4, R36 ;  /* 0x000000040e307825 */ /* 0x000fc800078e0224 */
[----:B------:R-:W-:Y:S01]  /*0e90*/  FFMA R45, R18, R22, R27 ;  /* 0x00000016122d7223 */ /* 0x000fe2000000001b */
[----:B------:R-:W-:Y:S01]  /*0ea0*/  FFMA R46, R19, R23, R26 ;  /* 0x00000017132e7223 */ /* 0x000fe2000000001a */
[----:B------:R-:W-:Y:S01]  /*0eb0*/  CS2R R20, SRZ ;  /* 0x0000000000147805 */ /* 0x000fe2000001ff00 */
[----:B------:R-:W-:Y:S01]  /*0ec0*/  IMAD.WIDE R36, R31, 0x4, R36 ;  /* 0x000000041f247825 */ /* 0x000fe200078e0224 */
[----:B------:R-:W-:Y:S02]  /*0ed0*/  CS2R R22, SRZ ;  /* 0x0000000000167805 */ /* 0x000fe4000001ff00 */
[----:B------:R-:W-:Y:S02]  /*0ee0*/  CS2R R18, SRZ ;  /* 0x0000000000127805 */ /* 0x000fe4000001ff00 */
[----:B------:R-:W-:Y:S02]  /*0ef0*/  CS2R R26, SRZ ;  /* 0x00000000001a7805 */ /* 0x000fe4000001ff00 */
[----:B------:R-:W-:-:S02]  /*0f00*/  CS2R R30, SRZ ;  /* 0x00000000001e7805 */ /* 0x000fc4000001ff00 */
[----:B-1----:R-:W-:Y:S01]  /*0f10*/  CS2R R16, SRZ ;  /* 0x0000000000107805 */ /* 0x002fe2000001ff00 */
[----:B------:R-:W3:Y:S01]  /*0f20*/  @!P0 LDG.E.EL.128 R20, desc[UR6][R48.64] ;  /* 0x0000000630148981 */ /* 0x000ee2000c2e1d00 */
[----:B------:R-:W1:Y:S01]  /*0f30*/  S2UR UR5, SR_CgaCtaId ;  /* 0x00000000000579c3 */ /* 0x000e620000008800 */
[----:B--2---:R-:W-:Y:S01]  /*0f40*/  FFMA R4, R4, R8, R25 ;  /* 0x0000000804047223 */ /* 0x004fe20000000019 */
[----:B------:R-:W-:Y:S01]  /*0f50*/  FFMA R5, R5, R9, R24 ;  /* 0x0000000905057223 */ /* 0x000fe20000000018 */
[--C-:B------:R-:W-:Y:S01]  /*0f60*/  IMAD.WIDE R8, R29, 0x4, R34.reuse ;  /* 0x000000041d087825 */ /* 0x100fe200078e0222 */
[----:B------:R-:W-:Y:S02]  /*0f70*/  CS2R R24, SRZ ;  /* 0x0000000000187805 */ /* 0x000fe4000001ff00 */
[----:B------:R-:W-:Y:S01]  /*0f80*/  CS2R R28, SRZ ;  /* 0x00000000001c7805 */ /* 0x000fe2000001ff00 */
[----:B------:R-:W-:Y:S01]  /*0f90*/  IMAD.WIDE R34, R15, 0x4, R34 ;  /* 0x000000040f227825 */ /* 0x000fe200078e0222 */
[----:B------:R2:W3:Y:S04]  /*0fa0*/  @!P0 LDG.E.EL.128 R16, desc[UR6][R8.64] ;  /* 0x0000000608108981 */ /* 0x0004e8000c2e1d00 */
[----:B------:R-:W4:Y:S04]  /*0fb0*/  @!P0 LDG.E.EL.128 R24, desc[UR6][R36.64] ;  /* 0x0000000624188981 */ /* 0x000f28000c2e1d00 */
[----:B------:R5:W4:Y:S01]  /*0fc0*/  @!P0 LDG.E.EL.128 R28, desc[UR6][R34.64] ;  /* 0x00000006221c8981 */ /* 0x000b22000c2e1d00 */
[----:B--2---:R-:W2:Y:S01]  /*0fd0*/  S2R R8, SR_TID.X ;  /* 0x0000000000087919 */ /* 0x004ea20000002100 */
[----:B------:R-:W-:-:S02]  /*0fe0*/  UMOV UR4, 0x400 ;  /* 0x0000040000047882 */ /* 0x000fc40000000000 */
[----:B-1----:R-:W-:Y:S01]  /*0ff0*/  UPRMT UR4, UR5, 0x654, UR4 ;  /* 0x0000065405047896 */ /* 0x002fe20008000004 */
[----:B------:R-:W-:Y:S01]  /*1000*/  FFMA R13, R6, R10, R13 ;  /* 0x0000000a060d7223 */ /* 0x000fe2000000000d */
[----:B------:R-:W-:Y:S01]  /*1010*/  FFMA R7, R7, R11, R12 ;  /* 0x0000000b07077223 */ /* 0x000fe2000000000c */
[----:B--2---:R-:W-:Y:S01]  /*1020*/  IMAD.SHL.U32 R9, R8, 0x40, RZ ;  /* 0x0000004008097824 */ /* 0x004fe200078e00ff */
[----:B------:R-:W-:-:S04]  /*1030*/  SHF.R.U32.HI R14, RZ, 0x6, R8 ;  /* 0x00000006ff0e7819 */ /* 0x000fc80000011608 */
[----:B------:R-:W-:Y:S02]  /*1040*/  SGXT.U32 R14, R14, 0x2 ;  /* 0x000000020e0e781a */ /* 0x000fe40000000000 */
[----:B------:R-:W-:-:S04]  /*1050*/  LOP3.LUT R9, R9, 0xfc0, RZ, 0xc0, !PT ;  /* 0x00000fc009097812 */ /* 0x000fc800078ec0ff */
[----:B------:R-:W-:Y:S02]  /*1060*/  LOP3.LUT R14, R9, R14, RZ, 0xfc, !PT ;  /* 0x0000000e090e7212 */ /* 0x000fe400078efcff */
[----:B------:R-:W-:-:S05]  /*1070*/  IADD3 R9, R9, UR4, RZ ;  /* 0x0000000409097c10 */ /* 0x000fca000fffe0ff */
[----:B-----5:R-:W-:-:S05]  /*1080*/  IMAD R34, R14, 0x4, R9 ;  /* 0x000000040e227824 */ /* 0x020fca00078e0209 */
[----:B------:R-:W-:Y:S04]  /*1090*/  STS [R34], R39 ;  /* 0x0000002722007388 */ /* 0x000fe80000000800 */
[----:B------:R-:W-:Y:S04]  /*10a0*/  STS [R34+0x50], R32 ;  /* 0x0000502022007388 */ /* 0x000fe80000000800 */
[----:B------:R-:W-:Y:S04]  /*10b0*/  STS [R34+0xa0], R45 ;  /* 0x0000a02d22007388 */ /* 0x000fe80000000800 */
[----:B------:R-:W-:Y:S04]  /*10c0*/  STS [R34+0xf0], R46 ;  /* 0x0000f02e22007388 */ /* 0x000fe80000000800 */
[----:B------:R1:W-:Y:S04]  /*10d0*/  STS [R34+0x10], R4 ;  /* 0x0000100422007388 */ /* 0x0003e80000000800 */
[----:B------:R-:W-:Y:S04]  /*10e0*/  STS [R34+0x60], R5 ;  /* 0x0000600522007388 */ /* 0x000fe80000000800 */
[----:B------:R-:W-:Y:S04]  /*10f0*/  STS [R34+0xb0], R13 ;  /* 0x0000b00d22007388 */ /* 0x000fe80000000800 */
[----:B------:R-:W-:Y:S01]  /*1100*/  STS [R34+0x100], R7 ;  /* 0x0001000722007388 */ /* 0x000fe20000000800 */
[----:B------:R-:W-:-:S02]  /*1110*/  LEA.HI R3, R3, R2, RZ, 0xc ;  /* 0x0000000203037211 */ /* 0x000fc400078f60ff */
[----:B------:R-:W-:Y:S01]  /*1120*/  ISETP.GE.AND P1, PT, R0, 0x200, PT ;  /* 0x000002000000780c */ /* 0x000fe20003f26270 */
[----:B---3--:R-:W-:Y:S01]  /*1130*/  FFMA R33, R16, R20, R33 ;  /* 0x0000001410217223 */ /* 0x008fe20000000021 */
[----:B------:R-:W-:Y:S01]  /*1140*/  FFMA R17, R17, R21, R40 ;  /* 0x0000001511117223 */ /* 0x000fe20000000028 */
[----:B------:R-:W-:Y:S01]  /*1150*/  FFMA R43, R18, R22, R43 ;  /* 0x00000016122b7223 */ /* 0x000fe2000000002b */
[----:B------:R-:W-:Y:S01]  /*1160*/  FFMA R19, R19, R23, R42 ;  /* 0x0000001713137223 */ /* 0x000fe2000000002a */
[----:B------:R-:W-:Y:S01]  /*1170*/  SHF.L.U32 R16, R8, 0x2, RZ ;  /* 0x0000000208107819 */ /* 0x000fe200000006ff */
[----:B----4-:R-:W-:Y:S01]  /*1180*/  FFMA R47, R28, R24, R47 ;  /* 0x000000181c2f7223 */ /* 0x010fe2000000002f */
[----:B------:R-:W-:Y:S01]  /*1190*/  FFMA R25, R29, R25, R44 ;  /* 0x000000191d197223 */ /* 0x000fe2000000002c */
[----:B------:R-:W-:Y:S01]  /*11a0*/  FFMA R41, R30, R26, R41 ;  /* 0x0000001a1e297223 */ /* 0x000fe20000000029 */
[----:B------:R-:W-:Y:S01]  /*11b0*/  FFMA R27, R31, R27, R38 ;  /* 0x0000001b1f1b7223 */ /* 0x000fe20000000026 */
[----:B------:R-:W-:Y:S01]  /*11c0*/  STS [R34+0x20], R33 ;  /* 0x0000202122007388 */ /* 0x000fe20000000800 */
[----:B------:R-:W-:-:S03]  /*11d0*/  LOP3.LUT R16, R16, 0x3fc, RZ, 0xc0, !PT ;  /* 0x000003fc10107812 */ /* 0x000fc600078ec0ff */
[----:B------:R-:W-:Y:S04]  /*11e0*/  STS [R34+0x70], R17 ;  /* 0x0000701122007388 */ /* 0x000fe80000000800 */
[----:B------:R-:W-:Y:S04]  /*11f0*/  STS [R34+0xc0], R43 ;  /* 0x0000c02b22007388 */ /* 0x000fe80000000800 */
[----:B------:R2:W-:Y:S04]  /*1200*/  STS [R34+0x110], R19 ;  /* 0x0001101322007388 */ /* 0x0005e80000000800 */
[----:B------:R-:W-:Y:S04]  /*1210*/  STS [R34+0x30], R47 ;  /* 0x0000302f22007388 */ /* 0x000fe80000000800 */
[----:B------:R3:W-:Y:S04]  /*1220*/  STS [R34+0x80], R25 ;  /* 0x0000801922007388 */ /* 0x0007e80000000800 */
[----:B------:R-:W-:Y:S04]  /*1230*/  STS [R34+0xd0], R41 ;  /* 0x0000d02922007388 */ /* 0x000fe80000000800 */
[----:B------:R4:W-:Y:S01]  /*1240*/  STS [R34+0x120], R27 ;  /* 0x0001201b22007388 */ /* 0x0009e20000000800 */
[C---:B-1----:R-:W-:Y:S01]  /*1250*/  LOP3.LUT R4, R16.reuse, 0x400, RZ, 0xfc, !PT ;  /* 0x0000040010047812 */ /* 0x042fe200078efcff */
[----:B--2---:R-:W1:Y:S01]  /*1260*/  LDC.64 R18, c[0x0][0x220] ;  /* 0x00008800ff127b82 */ /* 0x004e620000000a00 */
[----:B------:R-:W-:-:S02]  /*1270*/  LOP3.LUT R5, R16, 0x800, RZ, 0xfc, !PT ;  /* 0x0000080010057812 */ /* 0x000fc400078efcff */
[----:B------:R-:W-:Y:S02]  /*1280*/  LOP3.LUT R8, R8, 0xfc, RZ, 0xc0, !PT ;  /* 0x000000fc08087812 */ /* 0x000fe400078ec0ff */
[----:B------:R-:W-:Y:S02]  /*1290*/  LOP3.LUT R4, R4, 0x7f0, RZ, 0xc0, !PT ;  /* 0x000007f004047812 */ /* 0x000fe400078ec0ff */
[----:B------:R-:W-:Y:S02]  /*12a0*/  LOP3.LUT R6, R5, 0xbf0, RZ, 0xc0, !PT ;  /* 0x00000bf005067812 */ /* 0x000fe400078ec0ff */
[----:B------:R-:W-:Y:S01]  /*12b0*/  LEA R5, R8, UR4, 0x2 ;  /* 0x0000000408057c11 */ /* 0x000fe2000f8e10ff */
[----:B------:R-:W-:Y:S01]  /*12c0*/  VIADD R7, R4, UR4 ;  /* 0x0000000404077c36 */ /* 0x000fe20008000000 */
[----:B------:R-:W-:-:S03]  /*12d0*/  IADD3 R9, R6, UR4, RZ ;  /* 0x0000000406097c10 */ /* 0x000fc6000fffe0ff */
[C---:B------:R-:W-:Y:S01]  /*12e0*/  IMAD R12, R16.reuse, 0x4, R5 ;  /* 0x00000004100c7824 */ /* 0x040fe200078e0205 */
[----:B------:R-:W-:Y:S01]  /*12f0*/  BAR.SYNC.DEFER_BLOCKING 0x0 ;  /* 0x0000000000007b1d */ /* 0x000fe20000010000 */
[C---:B------:R-:W-:Y:S01]  /*1300*/  LEA R8, R16.reuse, R7, 0x2 ;  /* 0x0000000710087211 */ /* 0x040fe200078e10ff */
[----:B------:R-:W-:Y:S01]  /*1310*/  IMAD R4, R16, 0x4, R9 ;  /* 0x0000000410047824 */ /* 0x000fe200078e0209 */
[C---:B------:R-:W-:Y:S02]  /*1320*/  SHF.L.U32 R17, R3.reuse, 0x9, RZ ;  /* 0x0000000903117819 */ /* 0x040fe400000006ff */
[----:B------:R-:W-:Y:S01]  /*1330*/  LOP3.LUT R3, R3, 0xfffff000, RZ, 0xc0, !PT ;  /* 0xfffff00003037812 */ /* 0x000fe200078ec0ff */
[----:B------:R-:W2:Y:S04]  /*1340*/  LDS.128 R12, [R12] ;  /* 0x000000000c0c7984 */ /* 0x000ea80000000c00 */
[----:B------:R-:W5:Y:S04]  /*1350*/  LDS.128 R8, [R8+0x1000] ;  /* 0x0010000008087984 */ /* 0x000f680000000c00 */
[----:B------:R-:W5:Y:S01]  /*1360*/  LDS.128 R4, [R4+0x2000] ;  /* 0x0020000004047984 */ /* 0x000f620000000c00 */
[----:B------:R-:W-:-:S04]  /*1370*/  LOP3.LUT R17, R17, 0xffe00000, RZ, 0xc0, !PT ;  /* 0xffe0000011117812 */ /* 0x000fc800078ec0ff */
[----:B------:R-:W-:Y:S02]  /*1380*/  IADD3 R17, R17, R2, -R3 ;  /* 0x0000000211117210 */ /* 0x000fe40007ffe803 */
[C---:B------:R-:W-:Y:S02]  /*1390*/  LOP3.LUT R2, R0.reuse, 0x40, RZ, 0xfc, !PT ;  /* 0x0000004000027812 */ /* 0x040fe400078efcff */
[C---:B------:R-:W-:Y:S02]  /*13a0*/  LOP3.LUT R3, R0.reuse, 0x80, RZ, 0xfc, !PT ;  /* 0x0000008000037812 */ /* 0x040fe400078efcff */
[----:B------:R-:W-:Y:S02]  /*13b0*/  LOP3.LUT R22, R0, 0xc0, RZ, 0xfc, !PT ;  /* 0x000000c000167812 */ /* 0x000fe400078efcff */
[----:B------:R-:W-:Y:S02]  /*13c0*/  LOP3.LUT R20, R16, 0xc00, RZ, 0xfc, !PT ;  /* 0x00000c0010147812 */ /* 0x000fe400078efcff */
[----:B------:R-:W-:-:S02]  /*13d0*/  ISETP.GE.AND P2, PT, R2, 0x200, PT ;  /* 0x000002000200780c */ /* 0x000fc40003f46270 */
[C---:B------:R-:W-:Y:S01]  /*13e0*/  ISETP.GE.AND P3, PT, R3.reuse, 0x200, PT ;  /* 0x000002000300780c */ /* 0x040fe20003f66270 */
[--C-:B------:R-:W-:Y:S01]  /*13f0*/  IMAD R21, R0, 0x1000, R17.reuse ;  /* 0x0000100000157824 */ /* 0x100fe200078e0211 */
[----:B------:R-:W-:Y:S02]  /*1400*/  ISETP.GE.AND P0, PT, R22, 0x200, PT ;  /* 0x000002001600780c */ /* 0x000fe40003f06270 */
[----:B------:R-:W-:Y:S02]  /*1410*/  LOP3.LUT R20, R20, 0xff0, RZ, 0xc0, !PT ;  /* 0x00000ff014147812 */ /* 0x000fe400078ec0ff */
[----:B------:R-:W-:Y:S01]  /*1420*/  LEA R23, R2, R17, 0xc ;  /* 0x0000001102177211 */ /* 0x000fe200078e60ff */
[----:B---3--:R-:W-:Y:S01]  /*1430*/  IMAD R25, R3, 0x1000, R17 ;  /* 0x0000100003197824 */ /* 0x008fe200078e0211 */
[----:B----4-:R-:W-:Y:S01]  /*1440*/  IADD3 R27, R20, UR4, RZ ;  /* 0x00000004141b7c10 */ /* 0x010fe2000fffe0ff */
[----:B-1----:R-:W-:-:S04]  /*1450*/  IMAD.WIDE R2, R21, 0x4, R18 ;  /* 0x0000000415027825 */ /* 0x002fc800078e0212 */
[----:B------:R-:W-:-:S04]  /*1460*/  IMAD.WIDE R20, R23, 0x4, R18 ;  /* 0x0000000417147825 */ /* 0x000fc800078e0212 */
[----:B------:R-:W-:Y:S01]  /*1470*/  IMAD.WIDE R22, R25, 0x4, R18 ;  /* 0x0000000419167825 */ /* 0x000fe200078e0212 */
[----:B--2---:R1:W-:Y:S04]  /*1480*/  @!P1 STG.E.128 desc[UR6][R2.64], R12 ;  /* 0x0000000c02009986 */ /* 0x0043e8000c101d06 */
[----:B-----5:R1:W-:Y:S01]  /*1490*/  @!P2 STG.E.128 desc[UR6][R20.64], R8 ;  /* 0x000000081400a986 */ /* 0x0203e2000c101d06 */
[----:B------:R-:W-:-:S03]  /*14a0*/  IMAD R27, R16, 0x4, R27 ;  /* 0x00000004101b7824 */ /* 0x000fc600078e021b */
[----:B0-----:R1:W-:Y:S01]  /*14b0*/  @!P3 STG.E.128 desc[UR6][R22.64], R4 ;  /* 0x000000041600b986 */ /* 0x0013e2000c101d06 */
[----:B------:R-:W-:Y:S05]  /*14c0*/  @P0 EXIT ;  /* 0x000000000000094d */ /* 0x000fea0003800000 */
[----:B------:R-:W0:Y:S01]  /*14d0*/  LDS.128 R24, [R27+0x3000] ;  /* 0x003000001b187984 */ /* 0x000e220000000c00 */
[----:B------:R-:W-:-:S04]  /*14e0*/  LOP3.LUT R0, R0, 0xc0, RZ, 0xfc, !PT ;  /* 0x000000c000007812 */ /* 0x000fc800078efcff */
[----:B------:R-:W-:-:S05]  /*14f0*/  LEA R17, R0, R17, 0xc ;  /* 0x0000001100117211 */ /* 0x000fca00078e60ff */
[----:B------:R-:W-:-:S05]  /*1500*/  IMAD.WIDE R18, R17, 0x4, R18 ;  /* 0x0000000411127825 */ /* 0x000fca00078e0212 */
[----:B0-----:R-:W-:Y:S01]  /*1510*/  STG.E.128 desc[UR6][R18.64], R24 ;  /* 0x0000001812007986 */ /* 0x001fe2000c101d06 */
[----:B------:R-:W-:Y:S05]  /*1520*/  EXIT ;  /* 0x000000000000794d */ /* 0x000fea0003800000 */
.L_x_0:
[----:B------:R-:W-:-:S00]  /*1530*/  BRA `(.L_x_0) ;  /* 0xfffffffc00fc7947 */ /* 0x000fc0000383ffff */
[----:B------:R-:W-:-:S00]  /*1540*/  NOP ;  /* 0x0000000000007918 */ /* 0x000fc00000000000 */
        /* <DEDUP_REMOVED lines=11> */
.L_x_1:


//--------------------- .nv.shared.triton_poi_fused__softmax_mul_sum_12 --------------------------
	.section	.nv.shared.triton_poi_fused__softmax_mul_sum_12,"aw",@nobits
	.sectionflags	@""
	.align	16
	.zero		1024


//--------------------- .nv.constant0.triton_poi_fused__softmax_mul_sum_12 --------------------------
	.section	.nv.constant0.triton_poi_fused__softmax_mul_sum_12,"a",@progbits
	.sectionflags	@""
	.align	4
.nv.constant0.triton_poi_fused__softmax_mul_sum_12:
	.zero		560
